//
// Generated by NVIDIA NVVM Compiler
//
// Compiler Build ID: CL-36424714
// Cuda compilation tools, release 13.0, V13.0.88
// Based on NVVM 20.0.0
//

.version 9.0
.target sm_100
.address_size 64

	// .globl	_Z9gpu_saxpyifPfS_

.visible .entry _Z9gpu_saxpyifPfS_(
	.param .u32 _Z9gpu_saxpyifPfS__param_0,
	.param .f32 _Z9gpu_saxpyifPfS__param_1,
	.param .u64 .ptr .align 1 _Z9gpu_saxpyifPfS__param_2,
	.param .u64 .ptr .align 1 _Z9gpu_saxpyifPfS__param_3
)
{
	.reg .pred 	%p<7>;
	.reg .b32 	%r<31>;
	.reg .b32 	%f<17>;
	.reg .b64 	%rd<18>;

	ld.param.u32 	%r12, [_Z9gpu_saxpyifPfS__param_0];
	ld.param.f32 	%f1, [_Z9gpu_saxpyifPfS__param_1];
	ld.param.u64 	%rd3, [_Z9gpu_saxpyifPfS__param_2];
	ld.param.u64 	%rd4, [_Z9gpu_saxpyifPfS__param_3];
	cvta.to.global.u64 	%rd1, %rd4;
	cvta.to.global.u64 	%rd2, %rd3;
	mov.u32 	%r13, %ctaid.x;
	mov.u32 	%r14, %ntid.x;
	mov.u32 	%r15, %tid.x;
	mad.lo.s32 	%r29, %r13, %r14, %r15;
	mov.u32 	%r16, %nctaid.x;
	mul.lo.s32 	%r2, %r14, %r16;
	setp.ge.s32 	%p1, %r29, %r12;
	@%p1 bra 	$L__BB0_7;
	add.s32 	%r17, %r29, %r2;
	max.s32 	%r18, %r12, %r17;
	setp.lt.s32 	%p2, %r17, %r12;
	selp.u32 	%r19, 1, 0, %p2;
	add.s32 	%r20, %r17, %r19;
	sub.s32 	%r21, %r18, %r20;
	div.u32 	%r22, %r21, %r2;
	add.s32 	%r3, %r22, %r19;
	and.b32  	%r23, %r3, 3;
	setp.eq.s32 	%p3, %r23, 3;
	@%p3 bra 	$L__BB0_4;
	add.s32 	%r24, %r3, 1;
	and.b32  	%r25, %r24, 3;
	neg.s32 	%r27, %r25;
$L__BB0_3:
	.pragma "nounroll";
	mul.wide.s32 	%rd5, %r29, 4;
	add.s64 	%rd6, %rd1, %rd5;
	add.s64 	%rd7, %rd2, %rd5;
	ld.global.f32 	%f2, [%rd7];
	ld.global.f32 	%f3, [%rd6];
	fma.rn.f32 	%f4, %f1, %f2, %f3;
	st.global.f32 	[%rd6], %f4;
	add.s32 	%r29, %r29, %r2;
	add.s32 	%r27, %r27, 1;
	setp.ne.s32 	%p4, %r27, 0;
	@%p4 bra 	$L__BB0_3;
$L__BB0_4:
	setp.lt.u32 	%p5, %r3, 3;
	@%p5 bra 	$L__BB0_7;
	mul.wide.s32 	%rd11, %r2, 4;
	shl.b32 	%r26, %r2, 2;
$L__BB0_6:
	mul.wide.s32 	%rd8, %r29, 4;
	add.s64 	%rd9, %rd2, %rd8;
	ld.global.f32 	%f5, [%rd9];
	add.s64 	%rd10, %rd1, %rd8;
	ld.global.f32 	%f6, [%rd10];
	fma.rn.f32 	%f7, %f1, %f5, %f6;
	st.global.f32 	[%rd10], %f7;
	add.s64 	%rd12, %rd9, %rd11;
	ld.global.f32 	%f8, [%rd12];
	add.s64 	%rd13, %rd10, %rd11;
	ld.global.f32 	%f9, [%rd13];
	fma.rn.f32 	%f10, %f1, %f8, %f9;
	st.global.f32 	[%rd13], %f10;
	add.s64 	%rd14, %rd12, %rd11;
	ld.global.f32 	%f11, [%rd14];
	add.s64 	%rd15, %rd13, %rd11;
	ld.global.f32 	%f12, [%rd15];
	fma.rn.f32 	%f13, %f1, %f11, %f12;
	st.global.f32 	[%rd15], %f13;
	add.s64 	%rd16, %rd14, %rd11;
	ld.global.f32 	%f14, [%rd16];
	add.s64 	%rd17, %rd15, %rd11;
	ld.global.f32 	%f15, [%rd17];
	fma.rn.f32 	%f16, %f1, %f14, %f15;
	st.global.f32 	[%rd17], %f16;
	add.s32 	%r29, %r26, %r29;
	setp.lt.s32 	%p6, %r29, %r12;
	@%p6 bra 	$L__BB0_6;
$L__BB0_7:
	ret;

}


// ===== COMPILED SASS (sm_100) =====

	.target	sm_100

	.elftype	@"ET_EXEC"


//--------------------- .note.nv.tkinfo           --------------------------
	.section	.note.nv.tkinfo,"",@"SHT_NOTE"
	.sectionflags	@"SHF_NOTE_NV_TKINFO"
	.tkinfo
        /*0018*/ 	.word	0x00000002
        /*0030*/ 	.string	""
        /*0030*/ 	.string	"ptxas"
        /*0030*/ 	.string	"Cuda compilation tools, release 13.0, V13.0.88"
        /*0030*/ 	.string	"Build cuda_13.0.r13.0/compiler.36424714_0"
        /*0030*/ 	.string	"-arch sm_100 -m 64 "



//--------------------- .note.nv.cuinfo           --------------------------
	.section	.note.nv.cuinfo,"",@"SHT_NOTE"
	.sectionflags	@"SHF_NOTE_NV_CUINFO"
        /*0018*/ 	.short	0x0002
        /*001a*/ 	.short	0x0064
        /*001c*/ 	.short	0x0082
	.zero		2


//--------------------- .nv.info                  --------------------------
	.section	.nv.info,"",@"SHT_CUDA_INFO"
	.align	4


	//----- nvinfo : EIATTR_REGCOUNT
	.align		4
        /*0000*/ 	.byte	0x04, 0x2f
        /*0002*/ 	.short	(.L_1 - .L_0)
	.align		4
.L_0:
        /*0004*/ 	.word	index@(_Z9gpu_saxpyifPfS_)
        /*0008*/ 	.word	0x00000018


	//----- nvinfo : EIATTR_FRAME_SIZE
	.align		4
.L_1:
        /*000c*/ 	.byte	0x04, 0x11
        /*000e*/ 	.short	(.L_3 - .L_2)
	.align		4
.L_2:
        /*0010*/ 	.word	index@(_Z9gpu_saxpyifPfS_)
        /*0014*/ 	.word	0x00000000


	//----- nvinfo : EIATTR_MIN_STACK_SIZE
	.align		4
.L_3:
        /*0018*/ 	.byte	0x04, 0x12
        /*001a*/ 	.short	(.L_5 - .L_4)
	.align		4
.L_4:
        /*001c*/ 	.word	index@(_Z9gpu_saxpyifPfS_)
        /*0020*/ 	.word	0x00000000
.L_5:


//--------------------- .nv.compat                --------------------------
	.section	.nv.compat,"",@"SHT_CUDA_COMPAT_INFO"
	.align	4
        /*0000*/ 	.byte	0x02, 0x09, 0x00, 0x00, 0x02, 0x02, 0x01, 0x00, 0x02, 0x05, 0x05, 0x00, 0x03, 0x07, 0x01, 0x01
        /*0010*/ 	.byte	0x02, 0x03, 0x00, 0x00, 0x02, 0x06, 0x01, 0x00, 0x04, 0x0b, 0x08, 0x00, 0x09, 0x00, 0x00, 0x00
        /*0020*/ 	.byte	0x00, 0x00, 0x00, 0x00


//--------------------- .nv.info._Z9gpu_saxpyifPfS_ --------------------------
	.section	.nv.info._Z9gpu_saxpyifPfS_,"",@"SHT_CUDA_INFO"
	.sectionflags	@""
	.align	4


	//----- nvinfo : EIATTR_CUDA_API_VERSION
	.align		4
        /*0000*/ 	.byte	0x04, 0x37
        /*0002*/ 	.short	(.L_7 - .L_6)
.L_6:
        /*0004*/ 	.word	0x00000082


	//----- nvinfo : EIATTR_KPARAM_INFO
	.align		4
.L_7:
        /*0008*/ 	.byte	0x04, 0x17
        /*000a*/ 	.short	(.L_9 - .L_8)
.L_8:
        /*000c*/ 	.word	0x00000000
        /*0010*/ 	.short	0x0003
        /*0012*/ 	.short	0x0010
        /*0014*/ 	.byte	0x00, 0xf5, 0x21, 0x00


	//----- nvinfo : EIATTR_KPARAM_INFO
	.align		4
.L_9:
        /*0018*/ 	.byte	0x04, 0x17
        /*001a*/ 	.short	(.L_11 - .L_10)
.L_10:
        /*001c*/ 	.word	0x00000000
        /*0020*/ 	.short	0x0002
        /*0022*/ 	.short	0x0008
        /*0024*/ 	.byte	0x00, 0xf5, 0x21, 0x00


	//----- nvinfo : EIATTR_KPARAM_INFO
	.align		4
.L_11:
        /*0028*/ 	.byte	0x04, 0x17
        /*002a*/ 	.short	(.L_13 - .L_12)
.L_12:
        /*002c*/ 	.word	0x00000000
        /*0030*/ 	.short	0x0001
        /*0032*/ 	.short	0x0004
        /*0034*/ 	.byte	0x00, 0xf0, 0x11, 0x00


	//----- nvinfo : EIATTR_KPARAM_INFO
	.align		4
.L_13:
        /*0038*/ 	.byte	0x04, 0x17
        /*003a*/ 	.short	(.L_15 - .L_14)
.L_14:
        /*003c*/ 	.word	0x00000000
        /*0040*/ 	.short	0x0000
        /*0042*/ 	.short	0x0000
        /*0044*/ 	.byte	0x00, 0xf0, 0x11, 0x00


	//----- nvinfo : EIATTR_SPARSE_MMA_MASK
	.align		4
.L_15:
        /*0048*/ 	.byte	0x03, 0x50
        /*004a*/ 	.short	0x0000


	//----- nvinfo : EIATTR_MAXREG_COUNT
	.align		4
        /*004c*/ 	.byte	0x03, 0x1b
        /*004e*/ 	.short	0x00ff


	//----- nvinfo : EIATTR_MERCURY_ISA_VERSION
	.align		4
        /*0050*/ 	.byte	0x03, 0x5f
        /*0052*/ 	.short	0x0101


	//----- nvinfo : EIATTR_VRC_CTA_INIT_COUNT
	.align		4
        /*0054*/ 	.byte	0x02, 0x4a
	.zero		1
	.zero		1


	//----- nvinfo : EIATTR_EXIT_INSTR_OFFSETS
	.align		4
        /*0058*/ 	.byte	0x04, 0x1c
        /*005a*/ 	.short	(.L_17 - .L_16)


	//   ....[0]....
.L_16:
        /*005c*/ 	.word	0x00000090


	//   ....[1]....
        /*0060*/ 	.word	0x000003a0


	//   ....[2]....
        /*0064*/ 	.word	0x00000580


	//----- nvinfo : EIATTR_CRS_STACK_SIZE
	.align		4
.L_17:
        /*0068*/ 	.byte	0x04, 0x1e
        /*006a*/ 	.short	(.L_19 - .L_18)
.L_18:
        /*006c*/ 	.word	0x00000000


	//----- nvinfo : EIATTR_CBANK_PARAM_SIZE
	.align		4
.L_19:
        /*0070*/ 	.byte	0x03, 0x19
        /*0072*/ 	.short	0x0018


	//----- nvinfo : EIATTR_PARAM_CBANK
	.align		4
        /*0074*/ 	.byte	0x04, 0x0a
        /*0076*/ 	.short	(.L_21 - .L_20)
	.align		4
.L_20:
        /*0078*/ 	.word	index@(.nv.constant0._Z9gpu_saxpyifPfS_)
        /*007c*/ 	.short	0x0380
        /*007e*/ 	.short	0x0018


	//----- nvinfo : EIATTR_SW_WAR
	.align		4
.L_21:
        /*0080*/ 	.byte	0x04, 0x36
        /*0082*/ 	.short	(.L_23 - .L_22)
.L_22:
        /*0084*/ 	.word	0x00000008
.L_23:


//--------------------- .nv.callgraph             --------------------------
	.section	.nv.callgraph,"",@"SHT_CUDA_CALLGRAPH"
	.align	4
	.sectionentsize	8
	.align		4
        /*0000*/ 	.word	0x00000000
	.align		4
        /*0004*/ 	.word	0xffffffff
	.align		4
        /*0008*/ 	.word	0x00000000
	.align		4
        /*000c*/ 	.word	0xfffffffe
	.align		4
        /*0010*/ 	.word	0x00000000
	.align		4
        /*0014*/ 	.word	0xfffffffd
	.align		4
        /*0018*/ 	.word	0x00000000
	.align		4
        /*001c*/ 	.word	0xfffffffc


//--------------------- .text._Z9gpu_saxpyifPfS_  --------------------------
	.section	.text._Z9gpu_saxpyifPfS_,"ax",@progbits
	.align	128
        .global         _Z9gpu_saxpyifPfS_
        .type           _Z9gpu_saxpyifPfS_,@function
        .size           _Z9gpu_saxpyifPfS_,(.L_x_5 - _Z9gpu_saxpyifPfS_)
        .other          _Z9gpu_saxpyifPfS_,@"STO_CUDA_ENTRY STV_DEFAULT"
_Z9gpu_saxpyifPfS_:
.text._Z9gpu_saxpyifPfS_:
[----:B------:R-:W-:Y:S01]  /*0000*/  LDC R1, c[0x0][0x37c] ;  /* 0x0000df00ff017b82 */ /* 0x000fe20000000800 */
[----:B------:R-:W0:Y:S07]  /*0010*/  S2R R3, SR_TID.X ;  /* 0x0000000000037919 */ /* 0x000e2e0000002100 */
[----:B------:R-:W0:Y:S01]  /*0020*/  S2UR UR4, SR_CTAID.X ;  /* 0x00000000000479c3 */ /* 0x000e220000002500 */
[----:B------:R-:W1:Y:S07]  /*0030*/  LDCU UR6, c[0x0][0x380] ;  /* 0x00007000ff0677ac */ /* 0x000e6e0008000800 */
[----:B------:R-:W0:Y:S01]  /*0040*/  LDC R0, c[0x0][0x360] ;  /* 0x0000d800ff007b82 */ /* 0x000e220000000800 */
[----:B------:R-:W2:Y:S01]  /*0050*/  LDCU UR5, c[0x0][0x370] ;  /* 0x00006e00ff0577ac */ /* 0x000ea20008000800 */
[----:B0-----:R-:W-:-:S02]  /*0060*/  IMAD R3, R0, UR4, R3 ;  /* 0x0000000400037c24 */ /* 0x001fc4000f8e0203 */
[----:B--2---:R-:W-:-:S03]  /*0070*/  IMAD R0, R0, UR5, RZ ;  /* 0x0000000500007c24 */ /* 0x004fc6000f8e02ff */
[----:B-1----:R-:W-:-:S13]  /*0080*/  ISETP.GE.AND P0, PT, R3, UR6, PT ;  /* 0x0000000603007c0c */ /* 0x002fda000bf06270 */
[----:B------:R-:W-:Y:S05]  /*0090*/  @P0 EXIT ;  /* 0x000000000000094d */ /* 0x000fea0003800000 */
[----:B------:R-:W0:Y:S01]  /*00a0*/  I2F.U32.RP R8, R0 ;  /* 0x0000000000087306 */ /* 0x000e220000209000 */
[C---:B------:R-:W-:Y:S01]  /*00b0*/  IMAD.IADD R2, R0.reuse, 0x1, R3 ;  /* 0x0000000100027824 */ /* 0x040fe200078e0203 */
[----:B------:R-:W-:Y:S01]  /*00c0*/  IADD3 R9, PT, PT, RZ, -R0, RZ ;  /* 0x80000000ff097210 */ /* 0x000fe20007ffe0ff */
[----:B------:R-:W1:Y:S01]  /*00d0*/  LDCU UR8, c[0x0][0x384] ;  /* 0x00007080ff0877ac */ /* 0x000e620008000800 */
[----:B------:R-:W-:Y:S01]  /*00e0*/  ISETP.NE.U32.AND P2, PT, R0, RZ, PT ;  /* 0x000000ff0000720c */ /* 0x000fe20003f45070 */
[----:B------:R-:W-:Y:S01]  /*00f0*/  BSSY.RECONVERGENT B0, `(.L_x_0) ;  /* 0x000002a000007945 */ /* 0x000fe20003800200 */
[C---:B------:R-:W-:Y:S01]  /*0100*/  ISETP.GE.AND P0, PT, R2.reuse, UR6, PT ;  /* 0x0000000602007c0c */ /* 0x040fe2000bf06270 */
[----:B------:R-:W2:Y:S01]  /*0110*/  LDCU.64 UR4, c[0x0][0x358] ;  /* 0x00006b00ff0477ac */ /* 0x000ea20008000a00 */
[----:B------:R-:W-:Y:S02]  /*0120*/  VIMNMX R7, PT, PT, R2, UR6, !PT ;  /* 0x0000000602077c48 */ /* 0x000fe4000ffe0100 */
[----:B------:R-:W-:Y:S01]  /*0130*/  SEL R6, RZ, 0x1, P0 ;  /* 0x00000001ff067807 */ /* 0x000fe20000000000 */
[----:B------:R-:W3:Y:S03]  /*0140*/  LDCU UR7, c[0x0][0x384] ;  /* 0x00007080ff0777ac */ /* 0x000ee60008000800 */
[----:B------:R-:W-:Y:S01]  /*0150*/  IADD3 R7, PT, PT, R7, -R2, -R6 ;  /* 0x8000000207077210 */ /* 0x000fe20007ffe806 */
[----:B0-----:R-:W0:Y:S02]  /*0160*/  MUFU.RCP R8, R8 ;  /* 0x0000000800087308 */ /* 0x001e240000001000 */
[----:B0-----:R-:W-:-:S06]  /*0170*/  IADD3 R4, PT, PT, R8, 0xffffffe, RZ ;  /* 0x0ffffffe08047810 */ /* 0x001fcc0007ffe0ff */
[----:B------:R0:W4:Y:S02]  /*0180*/  F2I.FTZ.U32.TRUNC.NTZ R5, R4 ;  /* 0x0000000400057305 */ /* 0x000124000021f000 */
[----:B0-----:R-:W-:Y:S02]  /*0190*/  HFMA2 R4, -RZ, RZ, 0, 0 ;  /* 0x00000000ff047431 */ /* 0x001fe400000001ff */
[----:B----4-:R-:W-:-:S04]  /*01a0*/  IMAD R9, R9, R5, RZ ;  /* 0x0000000509097224 */ /* 0x010fc800078e02ff */
[----:B------:R-:W-:-:S06]  /*01b0*/  IMAD.HI.U32 R8, R5, R9, R4 ;  /* 0x0000000905087227 */ /* 0x000fcc00078e0004 */
[----:B------:R-:W-:-:S05]  /*01c0*/  IMAD.HI.U32 R5, R8, R7, RZ ;  /* 0x0000000708057227 */ /* 0x000fca00078e00ff */
[----:B------:R-:W-:-:S05]  /*01d0*/  IADD3 R2, PT, PT, -R5, RZ, RZ ;  /* 0x000000ff05027210 */ /* 0x000fca0007ffe1ff */
[----:B------:R-:W-:-:S05]  /*01e0*/  IMAD R7, R0, R2, R7 ;  /* 0x0000000200077224 */ /* 0x000fca00078e0207 */
[----:B------:R-:W-:-:S13]  /*01f0*/  ISETP.GE.U32.AND P0, PT, R7, R0, PT ;  /* 0x000000000700720c */ /* 0x000fda0003f06070 */
[----:B------:R-:W-:Y:S01]  /*0200*/  @P0 IMAD.IADD R7, R7, 0x1, -R0 ;  /* 0x0000000107070824 */ /* 0x000fe200078e0a00 */
[----:B------:R-:W-:-:S04]  /*0210*/  @P0 IADD3 R5, PT, PT, R5, 0x1, RZ ;  /* 0x0000000105050810 */ /* 0x000fc80007ffe0ff */
[----:B------:R-:W-:-:S13]  /*0220*/  ISETP.GE.U32.AND P1, PT, R7, R0, PT ;  /* 0x000000000700720c */ /* 0x000fda0003f26070 */
[----:B------:R-:W-:Y:S02]  /*0230*/  @P1 IADD3 R5, PT, PT, R5, 0x1, RZ ;  /* 0x0000000105051810 */ /* 0x000fe40007ffe0ff */
[----:B------:R-:W-:-:S05]  /*0240*/  @!P2 LOP3.LUT R5, RZ, R0, RZ, 0x33, !PT ;  /* 0x00000000ff05a212 */ /* 0x000fca00078e33ff */
[----:B------:R-:W-:-:S05]  /*0250*/  IMAD.IADD R2, R6, 0x1, R5 ;  /* 0x0000000106027824 */ /* 0x000fca00078e0205 */
[C---:B------:R-:W-:Y:S02]  /*0260*/  LOP3.LUT R4, R2.reuse, 0x3, RZ, 0xc0, !PT ;  /* 0x0000000302047812 */ /* 0x040fe400078ec0ff */
[----:B------:R-:W-:Y:S02]  /*0270*/  ISETP.GE.U32.AND P1, PT, R2, 0x3, PT ;  /* 0x000000030200780c */ /* 0x000fe40003f26070 */
[----:B------:R-:W-:-:S13]  /*0280*/  ISETP.NE.AND P0, PT, R4, 0x3, PT ;  /* 0x000000030400780c */ /* 0x000fda0003f05270 */
[----:B-123--:R-:W-:Y:S05]  /*0290*/  @!P0 BRA `(.L_x_1) ;  /* 0x00000000003c8947 */ /* 0x00efea0003800000 */
[----:B------:R-:W0:Y:S01]  /*02a0*/  LDC.64 R8, c[0x0][0x390] ;  /* 0x0000e400ff087b82 */ /* 0x000e220000000a00 */
[----:B------:R-:W-:-:S04]  /*02b0*/  IADD3 R2, PT, PT, R2, 0x1, RZ ;  /* 0x0000000102027810 */ /* 0x000fc80007ffe0ff */
[----:B------:R-:W-:-:S03]  /*02c0*/  LOP3.LUT R2, R2, 0x3, RZ, 0xc0, !PT ;  /* 0x0000000302027812 */ /* 0x000fc600078ec0ff */
[----:B------:R-:W1:Y:S01]  /*02d0*/  LDC.64 R10, c[0x0][0x388] ;  /* 0x0000e200ff0a7b82 */ /* 0x000e620000000a00 */
[----:B------:R-:W-:-:S07]  /*02e0*/  IADD3 R2, PT, PT, -R2, RZ, RZ ;  /* 0x000000ff02027210 */ /* 0x000fce0007ffe1ff */
.L_x_2:
[----:B-1----:R-:W-:-:S04]  /*02f0*/  IMAD.WIDE R6, R3, 0x4, R10 ;  /* 0x0000000403067825 */ /* 0x002fc800078e020a */
[----:B0-2---:R-:W-:Y:S02]  /*0300*/  IMAD.WIDE R4, R3, 0x4, R8 ;  /* 0x0000000403047825 */ /* 0x005fe400078e0208 */
[----:B------:R-:W2:Y:S04]  /*0310*/  LDG.E R6, desc[UR4][R6.64] ;  /* 0x0000000406067981 */ /* 0x000ea8000c1e1900 */
[----:B------:R-:W2:Y:S01]  /*0320*/  LDG.E R13, desc[UR4][R4.64] ;  /* 0x00000004040d7981 */ /* 0x000ea2000c1e1900 */
[----:B------:R-:W-:Y:S01]  /*0330*/  VIADD R2, R2, 0x1 ;  /* 0x0000000102027836 */ /* 0x000fe20000000000 */
[----:B------:R-:W-:-:S04]  /*0340*/  IADD3 R3, PT, PT, R0, R3, RZ ;  /* 0x0000000300037210 */ /* 0x000fc80007ffe0ff */
[----:B------:R-:W-:Y:S01]  /*0350*/  ISETP.NE.AND P0, PT, R2, RZ, PT ;  /* 0x000000ff0200720c */ /* 0x000fe20003f05270 */
[----:B--2---:R-:W-:-:S05]  /*0360*/  FFMA R13, R6, UR7, R13 ;  /* 0x00000007060d7c23 */ /* 0x004fca000800000d */
[----:B------:R2:W-:Y:S07]  /*0370*/  STG.E desc[UR4][R4.64], R13 ;  /* 0x0000000d04007986 */ /* 0x0005ee000c101904 */
[----:B------:R-:W-:Y:S05]  /*0380*/  @P0 BRA `(.L_x_2) ;  /* 0xfffffffc00d80947 */ /* 0x000fea000383ffff */
.L_x_1:
[----:B------:R-:W-:Y:S05]  /*0390*/  BSYNC.RECONVERGENT B0 ;  /* 0x0000000000007941 */ /* 0x000fea0003800200 */
.L_x_0:
[----:B------:R-:W-:Y:S05]  /*03a0*/  @!P1 EXIT ;  /* 0x000000000000994d */ /* 0x000fea0003800000 */
.L_x_3:
[----:B-12---:R-:W0:Y:S08]  /*03b0*/  LDC.64 R4, c[0x0][0x388] ;  /* 0x0000e200ff047b82 */ /* 0x006e300000000a00 */
[----:B------:R-:W1:Y:S01]  /*03c0*/  LDC.64 R6, c[0x0][0x390] ;  /* 0x0000e400ff067b82 */ /* 0x000e620000000a00 */
[----:B0-----:R-:W-:-:S05]  /*03d0*/  IMAD.WIDE R12, R3, 0x4, R4 ;  /* 0x00000004030c7825 */ /* 0x001fca00078e0204 */
[----:B------:R-:W2:Y:S01]  /*03e0*/  LDG.E R2, desc[UR4][R12.64] ;  /* 0x000000040c027981 */ /* 0x000ea2000c1e1900 */
[----:B-1----:R-:W-:-:S05]  /*03f0*/  IMAD.WIDE R14, R3, 0x4, R6 ;  /* 0x00000004030e7825 */ /* 0x002fca00078e0206 */
[----:B------:R-:W2:Y:S01]  /*0400*/  LDG.E R5, desc[UR4][R14.64] ;  /* 0x000000040e057981 */ /* 0x000ea2000c1e1900 */
[----:B------:R-:W-:-:S04]  /*0410*/  IMAD.WIDE R6, R0, 0x4, R14 ;  /* 0x0000000400067825 */ /* 0x000fc800078e020e */
[----:B--2---:R-:W-:Y:S01]  /*0420*/  FFMA R17, R2, UR8, R5 ;  /* 0x0000000802117c23 */ /* 0x004fe20008000005 */
[----:B------:R-:W-:-:S04]  /*0430*/  IMAD.WIDE R4, R0, 0x4, R12 ;  /* 0x0000000400047825 */ /* 0x000fc800078e020c */
[----:B------:R0:W-:Y:S04]  /*0440*/  STG.E desc[UR4][R14.64], R17 ;  /* 0x000000110e007986 */ /* 0x0001e8000c101904 */
[----:B------:R-:W2:Y:S04]  /*0450*/  LDG.E R2, desc[UR4][R4.64] ;  /* 0x0000000404027981 */ /* 0x000ea8000c1e1900 */
[----:B------:R-:W2:Y:S01]  /*0460*/  LDG.E R9, desc[UR4][R6.64] ;  /* 0x0000000406097981 */ /* 0x000ea2000c1e1900 */
[----:B------:R-:W-:-:S04]  /*0470*/  IMAD.WIDE R10, R0, 0x4, R6 ;  /* 0x00000004000a7825 */ /* 0x000fc800078e0206 */
[----:B--2---:R-:W-:Y:S01]  /*0480*/  FFMA R19, R2, UR8, R9 ;  /* 0x0000000802137c23 */ /* 0x004fe20008000009 */
[----:B------:R-:W-:-:S04]  /*0490*/  IMAD.WIDE R8, R0, 0x4, R4 ;  /* 0x0000000400087825 */ /* 0x000fc800078e0204 */
[----:B------:R1:W-:Y:S04]  /*04a0*/  STG.E desc[UR4][R6.64], R19 ;  /* 0x0000001306007986 */ /* 0x0003e8000c101904 */
[----:B------:R-:W2:Y:S04]  /*04b0*/  LDG.E R2, desc[UR4][R8.64] ;  /* 0x0000000408027981 */ /* 0x000ea8000c1e1900 */
[----:B------:R-:W2:Y:S01]  /*04c0*/  LDG.E R13, desc[UR4][R10.64] ;  /* 0x000000040a0d7981 */ /* 0x000ea2000c1e1900 */
[----:B0-----:R-:W-:-:S04]  /*04d0*/  IMAD.WIDE R14, R0, 0x4, R10 ;  /* 0x00000004000e7825 */ /* 0x001fc800078e020a */
[----:B--2---:R-:W-:Y:S01]  /*04e0*/  FFMA R21, R2, UR8, R13 ;  /* 0x0000000802157c23 */ /* 0x004fe2000800000d */
[----:B------:R-:W-:-:S04]  /*04f0*/  IMAD.WIDE R12, R0, 0x4, R8 ;  /* 0x00000004000c7825 */ /* 0x000fc800078e0208 */
[----:B------:R1:W-:Y:S04]  /*0500*/  STG.E desc[UR4][R10.64], R21 ;  /* 0x000000150a007986 */ /* 0x0003e8000c101904 */
[----:B------:R-:W2:Y:S04]  /*0510*/  LDG.E R12, desc[UR4][R12.64] ;  /* 0x000000040c0c7981 */ /* 0x000ea8000c1e1900 */
[----:B------:R-:W2:Y:S01]  /*0520*/  LDG.E R5, desc[UR4][R14.64] ;  /* 0x000000040e057981 */ /* 0x000ea2000c1e1900 */
[----:B------:R-:W-:-:S04]  /*0530*/  LEA R3, R0, R3, 0x2 ;  /* 0x0000000300037211 */ /* 0x000fc800078e10ff */
[----:B------:R-:W-:Y:S01]  /*0540*/  ISETP.GE.AND P0, PT, R3, UR6, PT ;  /* 0x0000000603007c0c */ /* 0x000fe2000bf06270 */
[----:B--2---:R-:W-:-:S05]  /*0550*/  FFMA R5, R12, UR8, R5 ;  /* 0x000000080c057c23 */ /* 0x004fca0008000005 */
[----:B------:R1:W-:Y:S07]  /*0560*/  STG.E desc[UR4][R14.64], R5 ;  /* 0x000000050e007986 */ /* 0x0003ee000c101904 */
[----:B------:R-:W-:Y:S05]  /*0570*/  @!P0 BRA `(.L_x_3) ;  /* 0xfffffffc008c8947 */ /* 0x000fea000383ffff */
[----:B------:R-:W-:Y:S05]  /*0580*/  EXIT ;  /* 0x000000000000794d */ /* 0x000fea0003800000 */
.L_x_4:
[----:B------:R-:W-:-:S00]  /*0590*/  BRA `(.L_x_4) ;  /* 0xfffffffc00fc7947 */ /* 0x000fc0000383ffff */
[----:B------:R-:W-:-:S00]  /*05a0*/  NOP ;  /* 0x0000000000007918 */ /* 0x000fc00000000000 */
        /* <DEDUP_REMOVED lines=13> */
.L_x_5:


//--------------------- .nv.shared.reserved.0     --------------------------
	.section	.nv.shared.reserved.0,"aw",@nobits
	.weak		__nv_reservedSMEM_offset_0_alias
	.size		__nv_reservedSMEM_offset_0_alias, 0, 64
	.other		__nv_reservedSMEM_offset_0_alias,@"STO_CUDA_RESERVED_SHARED STV_DEFAULT"
__nv_reservedSMEM_offset_0_alias:
	.zero		0
	.zero		64


//--------------------- .nv.constant0._Z9gpu_saxpyifPfS_ --------------------------
	.section	.nv.constant0._Z9gpu_saxpyifPfS_,"a",@progbits
	.sectionflags	@""
	.align	4
.nv.constant0._Z9gpu_saxpyifPfS_:
	.zero		920


//--------------------- SYMBOLS --------------------------

	.type		.nv.reservedSmem.offset0,@object
	.size		.nv.reservedSmem.offset0,0x4
